	.headerflags	@"EF_CUDA_TEXMODE_UNIFIED EF_CUDA_64BIT_ADDRESS EF_CUDA_ACCELERATORS EF_CUDA_SM90 EF_CUDA_VIRTUAL_SM(EF_CUDA_SM90)"
	.elftype	@"ET_EXEC"


//--------------------- .nv.info                  --------------------------
	.section	.nv.info,"",@"SHT_CUDA_INFO"
	.align	4


	//----- nvinfo : EIATTR_REGCOUNT
	.align		4
        /*0000*/ 	.byte	0x04, 0x2f
        /*0002*/ 	.short	(.L_3 - .L_2)
	.align		4
.L_2:
        /*0004*/ 	.word	index@(triton_red_fused__weight_norm_interface_7)
        /*0008*/ 	.word	0x00000017


	//----- nvinfo : EIATTR_MIN_STACK_SIZE
	.align		4
.L_3:
        /*000c*/ 	.byte	0x04, 0x12
        /*000e*/ 	.short	(.L_5 - .L_4)
	.align		4
.L_4:
        /*0010*/ 	.word	index@(triton_red_fused__weight_norm_interface_7)
        /*0014*/ 	.word	0x00000000


	//----- nvinfo : EIATTR_FRAME_SIZE
	.align		4
.L_5:
        /*0018*/ 	.byte	0x04, 0x11
        /*001a*/ 	.short	(.L_7 - .L_6)
	.align		4
.L_6:
        /*001c*/ 	.word	index@(triton_red_fused__weight_norm_interface_7)
        /*0020*/ 	.word	0x00000000


	//----- nvinfo : EIATTR_MIN_STACK_SIZE
	.align		4
.L_7:
        /*0024*/ 	.byte	0x04, 0x12
        /*0026*/ 	.short	(.L_9 - .L_8)
	.align		4
.L_8:
        /*0028*/ 	.word	index@(triton_red_fused__weight_norm_interface_7)
        /*002c*/ 	.word	0x00000000
.L_9:


//--------------------- .nv.info.triton_red_fused__weight_norm_interface_7 --------------------------
	.section	.nv.info.triton_red_fused__weight_norm_interface_7,"",@"SHT_CUDA_INFO"
	.sectionflags	@""
	.align	4


	//----- nvinfo : EIATTR_CUDA_API_VERSION
	.align		4
        /*0000*/ 	.byte	0x04, 0x37
        /*0002*/ 	.short	(.L_11 - .L_10)
.L_10:
        /*0004*/ 	.word	0x0000007c


	//----- nvinfo : EIATTR_KPARAM_INFO
	.align		4
.L_11:
        /*0008*/ 	.byte	0x04, 0x17
        /*000a*/ 	.short	(.L_13 - .L_12)
.L_12:
        /*000c*/ 	.word	0x00000000
        /*0010*/ 	.short	0x0005
        /*0012*/ 	.short	0x0024
        /*0014*/ 	.byte	0x00, 0xf0, 0x11, 0x00


	//----- nvinfo : EIATTR_KPARAM_INFO
	.align		4
.L_13:
        /*0018*/ 	.byte	0x04, 0x17
        /*001a*/ 	.short	(.L_15 - .L_14)
.L_14:
        /*001c*/ 	.word	0x00000000
        /*0020*/ 	.short	0x0004
        /*0022*/ 	.short	0x0020
        /*0024*/ 	.byte	0x00, 0xf0, 0x11, 0x00


	//----- nvinfo : EIATTR_KPARAM_INFO
	.align		4
.L_15:
        /*0028*/ 	.byte	0x04, 0x17
        /*002a*/ 	.short	(.L_17 - .L_16)
.L_16:
        /*002c*/ 	.word	0x00000000
        /*0030*/ 	.short	0x0003
        /*0032*/ 	.short	0x0018
        /*0034*/ 	.byte	0x00, 0xf4, 0x21, 0x00


	//----- nvinfo : EIATTR_KPARAM_INFO
	.align		4
.L_17:
        /*0038*/ 	.byte	0x04, 0x17
        /*003a*/ 	.short	(.L_19 - .L_18)
.L_18:
        /*003c*/ 	.word	0x00000000
        /*0040*/ 	.short	0x0002
        /*0042*/ 	.short	0x0010
        /*0044*/ 	.byte	0x00, 0xf4, 0x21, 0x00


	//----- nvinfo : EIATTR_KPARAM_INFO
	.align		4
.L_19:
        /*0048*/ 	.byte	0x04, 0x17
        /*004a*/ 	.short	(.L_21 - .L_20)
.L_20:
        /*004c*/ 	.word	0x00000000
        /*0050*/ 	.short	0x0001
        /*0052*/ 	.short	0x0008
        /*0054*/ 	.byte	0x00, 0xf4, 0x21, 0x00


	//----- nvinfo : EIATTR_KPARAM_INFO
	.align		4
.L_21:
        /*0058*/ 	.byte	0x04, 0x17
        /*005a*/ 	.short	(.L_23 - .L_22)
.L_22:
        /*005c*/ 	.word	0x00000000
        /*0060*/ 	.short	0x0000
        /*0062*/ 	.short	0x0000
        /*0064*/ 	.byte	0x00, 0xf4, 0x21, 0x00


	//----- nvinfo : EIATTR_SPARSE_MMA_MASK
	.align		4
.L_23:
        /*0068*/ 	.byte	0x03, 0x50
        /*006a*/ 	.short	0x0000


	//----- nvinfo : EIATTR_MAXREG_COUNT
	.align		4
        /*006c*/ 	.byte	0x03, 0x1b
        /*006e*/ 	.short	0x0080


	//----- nvinfo : EIATTR_COOP_GROUP_MASK_REGIDS
	.align		4
        /*0070*/ 	.byte	0x04, 0x29
        /*0072*/ 	.short	(.L_25 - .L_24)


	//   ....[0]....
.L_24:
        /*0074*/ 	.word	0xffffffff


	//   ....[1]....
        /*0078*/ 	.word	0xffffffff


	//   ....[2]....
        /*007c*/ 	.word	0xffffffff


	//   ....[3]....
        /*0080*/ 	.word	0xffffffff


	//   ....[4]....
        /*0084*/ 	.word	0xffffffff


	//   ....[5]....
        /*0088*/ 	.word	0xffffffff


	//   ....[6]....
        /*008c*/ 	.word	0xffffffff


	//   ....[7]....
        /*0090*/ 	.word	0xffffffff


	//   ....[8]....
        /*0094*/ 	.word	0xffffffff


	//----- nvinfo : EIATTR_COOP_GROUP_INSTR_OFFSETS
	.align		4
.L_25:
        /*0098*/ 	.byte	0x04, 0x28
        /*009a*/ 	.short	(.L_27 - .L_26)


	//   ....[0]....
.L_26:
        /*009c*/ 	.word	0x00000280


	//   ....[1]....
        /*00a0*/ 	.word	0x00000300


	//   ....[2]....
        /*00a4*/ 	.word	0x00000320


	//   ....[3]....
        /*00a8*/ 	.word	0x00000340


	//   ....[4]....
        /*00ac*/ 	.word	0x00000370


	//   ....[5]....
        /*00b0*/ 	.word	0x00000400


	//   ....[6]....
        /*00b4*/ 	.word	0x00000430


	//   ....[7]....
        /*00b8*/ 	.word	0x00000460


	//   ....[8]....
        /*00bc*/ 	.word	0x00000480


	//----- nvinfo : EIATTR_EXIT_INSTR_OFFSETS
	.align		4
.L_27:
        /*00c0*/ 	.byte	0x04, 0x1c
        /*00c2*/ 	.short	(.L_29 - .L_28)


	//   ....[0]....
.L_28:
        /*00c4*/ 	.word	0x00000800


	//   ....[1]....
        /*00c8*/ 	.word	0x00000820


	//----- nvinfo : EIATTR_REQNTID
	.align		4
.L_29:
        /*00cc*/ 	.byte	0x04, 0x10
        /*00ce*/ 	.short	(.L_31 - .L_30)
.L_30:
        /*00d0*/ 	.word	0x00000200
        /*00d4*/ 	.word	0x00000001
        /*00d8*/ 	.word	0x00000001


	//----- nvinfo : EIATTR_CBANK_PARAM_SIZE
	.align		4
.L_31:
        /*00dc*/ 	.byte	0x03, 0x19
        /*00de*/ 	.short	0x0028


	//----- nvinfo : EIATTR_PARAM_CBANK
	.align		4
        /*00e0*/ 	.byte	0x04, 0x0a
        /*00e2*/ 	.short	(.L_33 - .L_32)
	.align		4
.L_32:
        /*00e4*/ 	.word	index@(.nv.constant0.triton_red_fused__weight_norm_interface_7)
        /*00e8*/ 	.short	0x0210
        /*00ea*/ 	.short	0x0028


	//----- nvinfo : EIATTR_SW_WAR
	.align		4
.L_33:
        /*00ec*/ 	.byte	0x04, 0x36
        /*00ee*/ 	.short	(.L_35 - .L_34)
.L_34:
        /*00f0*/ 	.word	0x00000008
.L_35:


//--------------------- .nv.callgraph             --------------------------
	.section	.nv.callgraph,"",@"SHT_CUDA_CALLGRAPH"
	.align	4
	.sectionentsize	8
	.align		4
        /*0000*/ 	.word	0x00000000
	.align		4
        /*0004*/ 	.word	0xffffffff
	.align		4
        /*0008*/ 	.word	0x00000000
	.align		4
        /*000c*/ 	.word	0xfffffffe
	.align		4
        /*0010*/ 	.word	0x00000000
	.align		4
        /*0014*/ 	.word	0xfffffffd
	.align		4
        /*0018*/ 	.word	0x00000000
	.align		4
        /*001c*/ 	.word	0xfffffffc


//--------------------- .nv.constant4             --------------------------
	.section	.nv.constant4,"a",@progbits
	.align	8
	.align		8
.nv.constant4:
        /*0000*/ 	.dword	_$_str
	.align		8
        /*0008*/ 	.dword	_$_str_$_2


//--------------------- .text.triton_red_fused__weight_norm_interface_7 --------------------------
	.section	.text.triton_red_fused__weight_norm_interface_7,"ax",@progbits
	.sectionflags	@"SHF_BARRIERS=1"
	.align	128
        .global         triton_red_fused__weight_norm_interface_7
        .type           triton_red_fused__weight_norm_interface_7,@function
        .size           triton_red_fused__weight_norm_interface_7,(.L_x_2 - triton_red_fused__weight_norm_interface_7)
        .other          triton_red_fused__weight_norm_interface_7,@"STO_CUDA_ENTRY STV_DEFAULT"
triton_red_fused__weight_norm_interface_7:
.text.triton_red_fused__weight_norm_interface_7:
[----:B------:R-:W0:Y:S02]  /*0000*/  LDC R1, c[0x0][0x28] ;  /* 0x00000a00ff017b82 */ /* 0x000e240000000800 */
[----:B------:R-:W1:Y:S01]  /*0010*/  S2R R13, SR_CTAID.X ;  /* 0x00000000000d7919 */ /* 0x000e620000002500 */
[----:B------:R-:W2:Y:S01]  /*0020*/  LDC.64 R16, c[0x0][0x218] ;  /* 0x00008600ff107b82 */ /* 0x000ea20000000a00 */
[----:B------:R-:W-:Y:S01]  /*0030*/  ULDC.64 UR6, c[0x0][0x208] ;  /* 0x0000820000067ab9 */ /* 0x000fe20000000a00 */
[----:B------:R-:W3:Y:S01]  /*0040*/  S2R R18, SR_TID.X ;  /* 0x0000000000127919 */ /* 0x000ee20000002100 */
[----:B-1----:R-:W-:Y:S01]  /*0050*/  ISETP.GE.AND P1, PT, R13, 0x400, PT ;  /* 0x000004000d00780c */ /* 0x002fe20003f26270 */
[----:B---3--:R-:W-:-:S05]  /*0060*/  IMAD.SHL.U32 R14, R18, 0x4, RZ ;  /* 0x00000004120e7824 */ /* 0x008fca00078e00ff */
[----:B------:R-:W-:-:S07]  /*0070*/  LOP3.LUT R4, R14, 0x7fc, RZ, 0xc0, !PT ;  /* 0x000007fc0e047812 */ /* 0x000fce00078ec0ff */
[----:B------:R-:W-:Y:S01]  /*0080*/  @P1 LOP3.LUT R12, R4, 0x800, RZ, 0xfc, !PT ;  /* 0x00000800040c1812 */ /* 0x000fe200078efcff */
[C---:B------:R-:W-:Y:S02]  /*0090*/  IMAD R0, R13.reuse, 0xa00, R4 ;  /* 0x00000a000d007824 */ /* 0x040fe400078e0204 */
[----:B------:R-:W-:Y:S02]  /*00a0*/  @P1 IMAD.MOV.U32 R10, RZ, RZ, RZ ;  /* 0x000000ffff0a1224 */ /* 0x000fe400078e00ff */
[----:B------:R-:W-:Y:S02]  /*00b0*/  @P1 IMAD R8, R13, 0xa00, R12 ;  /* 0x00000a000d081824 */ /* 0x000fe400078e020c */
[----:B--2---:R-:W-:-:S03]  /*00c0*/  IMAD.WIDE R2, R0, 0x4, R16 ;  /* 0x0000000400027825 */ /* 0x004fc600078e0210 */
[----:B------:R-:W-:Y:S01]  /*00d0*/  @P1 SHF.R.S32.HI R9, RZ, 0x1f, R8 ;  /* 0x0000001fff091819 */ /* 0x000fe20000011408 */
[----:B------:R-:W-:Y:S06]  /*00e0*/  @P1 BRA `(.L_x_0) ;  /* 0x0000000000641947 */ /* 0x000fec0003800000 */
[----:B------:R-:W-:Y:S02]  /*00f0*/  LOP3.LUT R12, R4, 0x800, RZ, 0xfc, !PT ;  /* 0x00000800040c7812 */ /* 0x000fe400078efcff */
[----:B------:R-:W-:Y:S02]  /*0100*/  CS2R R4, SRZ ;  /* 0x0000000000047805 */ /* 0x000fe4000001ff00 */
[----:B------:R-:W-:Y:S01]  /*0110*/  CS2R R6, SRZ ;  /* 0x0000000000067805 */ /* 0x000fe2000001ff00 */
[----:B------:R-:W2:Y:S01]  /*0120*/  LDG.E.EL.128 R8, desc[UR6][R2.64] ;  /* 0x0000000602087981 */ /* 0x000ea2000c2e1d00 */
[----:B------:R-:W-:Y:S01]  /*0130*/  ISETP.GE.U32.AND P0, PT, R12, 0xa00, PT ;  /* 0x00000a000c00780c */ /* 0x000fe20003f06070 */
[----:B------:R-:W-:-:S04]  /*0140*/  IMAD R15, R13, 0xa00, R12 ;  /* 0x00000a000d0f7824 */ /* 0x000fc800078e020c */
[----:B------:R-:W-:-:S08]  /*0150*/  IMAD.WIDE R16, R15, 0x4, R16 ;  /* 0x000000040f107825 */ /* 0x000fd000078e0210 */
[----:B------:R-:W3:Y:S01]  /*0160*/  @!P0 LDG.E.EL.128 R4, desc[UR6][R16.64] ;  /* 0x0000000610048981 */ /* 0x000ee2000c2e1d00 */
[----:B--2---:R-:W-:Y:S01]  /*0170*/  FMUL R20, R9, R9 ;  /* 0x0000000909147220 */ /* 0x004fe20000400000 */
[----:B------:R-:W-:Y:S01]  /*0180*/  FMUL R9, R8, R8 ;  /* 0x0000000808097220 */ /* 0x000fe20000400000 */
[----:B------:R-:W-:Y:S01]  /*0190*/  FMUL R10, R10, R10 ;  /* 0x0000000a0a0a7220 */ /* 0x000fe20000400000 */
[----:B------:R-:W-:Y:S01]  /*01a0*/  FMUL R11, R11, R11 ;  /* 0x0000000b0b0b7220 */ /* 0x000fe20000400000 */
[----:B---3--:R-:W-:Y:S02]  /*01b0*/  SEL R5, R5, RZ, !P0 ;  /* 0x000000ff05057207 */ /* 0x008fe40004000000 */
[----:B------:R-:W-:-:S03]  /*01c0*/  SEL R4, R4, RZ, !P0 ;  /* 0x000000ff04047207 */ /* 0x000fc60004000000 */
[----:B------:R-:W-:Y:S01]  /*01d0*/  @!P0 FFMA R20, R5, R5, R20 ;  /* 0x0000000505148223 */ /* 0x000fe20000000014 */
[----:B------:R-:W-:Y:S01]  /*01e0*/  SEL R5, R6, RZ, !P0 ;  /* 0x000000ff06057207 */ /* 0x000fe20004000000 */
[----:B------:R-:W-:Y:S01]  /*01f0*/  @!P0 FFMA R9, R4, R4, R9 ;  /* 0x0000000404098223 */ /* 0x000fe20000000009 */
[----:B------:R-:W-:-:S03]  /*0200*/  SEL R4, R7, RZ, !P0 ;  /* 0x000000ff07047207 */ /* 0x000fc60004000000 */
[----:B------:R-:W-:Y:S01]  /*0210*/  @!P0 FFMA R10, R5, R5, R10 ;  /* 0x00000005050a8223 */ /* 0x000fe2000000000a */
[----:B------:R-:W-:Y:S01]  /*0220*/  FADD R9, R20, R9 ;  /* 0x0000000914097221 */ /* 0x000fe20000000000 */
[----:B------:R-:W-:-:S03]  /*0230*/  @!P0 FFMA R11, R4, R4, R11 ;  /* 0x00000004040b8223 */ /* 0x000fc6000000000b */
[----:B------:R-:W-:Y:S01]  /*0240*/  FADD R10, R10, R9 ;  /* 0x000000090a0a7221 */ /* 0x000fe20000000000 */
[--C-:B------:R-:W-:Y:S01]  /*0250*/  SHF.R.S32.HI R9, RZ, 0x1f, R15.reuse ;  /* 0x0000001fff097819 */ /* 0x100fe2000001140f */
[----:B------:R-:W-:Y:S02]  /*0260*/  IMAD.MOV.U32 R8, RZ, RZ, R15 ;  /* 0x000000ffff087224 */ /* 0x000fe400078e000f */
[----:B------:R-:W-:-:S07]  /*0270*/  FADD R10, R11, R10 ;  /* 0x0000000a0b0a7221 */ /* 0x000fce0000000000 */
.L_x_0:
[----:B------:R-:W1:Y:S01]  /*0280*/  SHFL.BFLY PT, R5, R10, 0x10, 0x1f ;  /* 0x0e001f000a057f89 */ /* 0x000e6200000e0000 */
[----:B------:R-:W2:Y:S01]  /*0290*/  S2UR UR5, SR_CgaCtaId ;  /* 0x00000000000579c3 */ /* 0x000ea20000008800 */
[C---:B------:R-:W-:Y:S01]  /*02a0*/  LOP3.LUT P0, RZ, R18.reuse, 0x1f, RZ, 0xc0, !PT ;  /* 0x0000001f12ff7812 */ /* 0x040fe2000780c0ff */
[----:B------:R-:W-:Y:S01]  /*02b0*/  UMOV UR4, 0x400 ;  /* 0x0000040000047882 */ /* 0x000fe20000000000 */
[----:B------:R-:W-:Y:S01]  /*02c0*/  ISETP.GE.AND P2, PT, R18, 0x10, PT ;  /* 0x000000101200780c */ /* 0x000fe20003f46270 */
[----:B------:R-:W-:Y:S01]  /*02d0*/  ULDC.64 UR8, c[0x0][0x218] ;  /* 0x0000860000087ab9 */ /* 0x000fe20000000a00 */
[----:B-1----:R-:W-:Y:S01]  /*02e0*/  FADD R5, R5, R10 ;  /* 0x0000000a05057221 */ /* 0x002fe20000000000 */
[----:B--2---:R-:W-:-:S04]  /*02f0*/  UPRMT UR4, UR5, 0x654, UR4 ;  /* 0x0000065405047896 */ /* 0x004fc80008000004 */
[----:B------:R-:W1:Y:S02]  /*0300*/  SHFL.BFLY PT, R4, R5, 0x8, 0x1f ;  /* 0x0d001f0005047f89 */ /* 0x000e6400000e0000 */
[----:B-1----:R-:W-:-:S05]  /*0310*/  FADD R6, R5, R4 ;  /* 0x0000000405067221 */ /* 0x002fca0000000000 */
[----:B------:R-:W1:Y:S02]  /*0320*/  SHFL.BFLY PT, R7, R6, 0x4, 0x1f ;  /* 0x0c801f0006077f89 */ /* 0x000e6400000e0000 */
[----:B-1----:R-:W-:-:S05]  /*0330*/  FADD R7, R6, R7 ;  /* 0x0000000706077221 */ /* 0x002fca0000000000 */
[----:B------:R-:W1:Y:S02]  /*0340*/  SHFL.BFLY PT, R4, R7, 0x2, 0x1f ;  /* 0x0c401f0007047f89 */ /* 0x000e6400000e0000 */
[----:B-1----:R-:W-:Y:S01]  /*0350*/  FADD R11, R7, R4 ;  /* 0x00000004070b7221 */ /* 0x002fe20000000000 */
[----:B------:R-:W-:-:S04]  /*0360*/  SHF.R.U32.HI R4, RZ, 0x5, R18 ;  /* 0x00000005ff047819 */ /* 0x000fc80000011612 */
[----:B------:R-:W1:Y:S01]  /*0370*/  SHFL.BFLY PT, R16, R11, 0x1, 0x1f ;  /* 0x0c201f000b107f89 */ /* 0x000e6200000e0000 */
[----:B------:R-:W-:-:S04]  /*0380*/  LOP3.LUT R4, R4, 0xf, RZ, 0xc0, !PT ;  /* 0x0000000f04047812 */ /* 0x000fc800078ec0ff */
[----:B------:R-:W-:Y:S01]  /*0390*/  LEA R4, R4, UR4, 0x2 ;  /* 0x0000000404047c11 */ /* 0x000fe2000f8e10ff */
[----:B-1----:R-:W-:-:S05]  /*03a0*/  FADD R15, R11, R16 ;  /* 0x000000100b0f7221 */ /* 0x002fca0000000000 */
[----:B------:R-:W-:Y:S01]  /*03b0*/  @!P0 STS [R4], R15 ;  /* 0x0000000f04008388 */ /* 0x000fe20000000800 */
[----:B------:R-:W-:Y:S01]  /*03c0*/  BAR.SYNC.DEFER_BLOCKING 0x0 ;  /* 0x0000000000007b1d */ /* 0x000fe20000010000 */
[----:B------:R-:W-:-:S04]  /*03d0*/  LOP3.LUT P0, RZ, R18, 0xf, RZ, 0xc0, !PT ;  /* 0x0000000f12ff7812 */ /* 0x000fc8000780c0ff */
[----:B------:R-:W-:Y:S01]  /*03e0*/  ISETP.LT.AND P0, PT, R18, 0x10, !P0 ;  /* 0x000000101200780c */ /* 0x000fe20004701270 */
[----:B------:R-:W1:Y:S04]  /*03f0*/  @!P2 LDS R10, [R14+UR4] ;  /* 0x000000040e0aa984 */ /* 0x000e680008000800 */
[----:B-1----:R-:W1:Y:S02]  /*0400*/  SHFL.BFLY PT, R5, R10, 0x8, 0x1f ;  /* 0x0d001f000a057f89 */ /* 0x002e6400000e0000 */
[----:B-1----:R-:W-:Y:S02]  /*0410*/  FADD R5, R10, R5 ;  /* 0x000000050a057221 */ /* 0x002fe40000000000 */
[----:B------:R-:W1:Y:S03]  /*0420*/  LDC.64 R10, c[0x0][0x210] ;  /* 0x00008400ff0a7b82 */ /* 0x000e660000000a00 */
[----:B------:R-:W2:Y:S01]  /*0430*/  SHFL.BFLY PT, R6, R5, 0x4, 0x1f ;  /* 0x0c801f0005067f89 */ /* 0x000ea200000e0000 */
[----:B-1----:R-:W-:-:S04]  /*0440*/  IMAD.WIDE R10, R13, 0x4, R10 ;  /* 0x000000040d0a7825 */ /* 0x002fc800078e020a */
[----:B--2---:R-:W-:-:S05]  /*0450*/  FADD R6, R5, R6 ;  /* 0x0000000605067221 */ /* 0x004fca0000000000 */
[----:B------:R-:W1:Y:S02]  /*0460*/  SHFL.BFLY PT, R7, R6, 0x2, 0x1f ;  /* 0x0c401f0006077f89 */ /* 0x000e6400000e0000 */
[----:B-1----:R-:W-:-:S05]  /*0470*/  FADD R7, R6, R7 ;  /* 0x0000000706077221 */ /* 0x002fca0000000000 */
[----:B------:R-:W1:Y:S02]  /*0480*/  SHFL.BFLY PT, R16, R7, 0x1, 0x1f ;  /* 0x0c201f0007107f89 */ /* 0x000e6400000e0000 */
[----:B-1----:R-:W-:Y:S02]  /*0490*/  FADD R15, R7, R16 ;  /* 0x00000010070f7221 */ /* 0x002fe40000000000 */
[----:B------:R-:W1:Y:S03]  /*04a0*/  LDC.64 R16, c[0x0][0x220] ;  /* 0x00008800ff107b82 */ /* 0x000e660000000a00 */
[----:B------:R-:W-:Y:S05]  /*04b0*/  @P0 STS [R14+UR4], R15 ;  /* 0x0000000f0e000988 */ /* 0x000fea0008000804 */
[----:B------:R-:W-:Y:S01]  /*04c0*/  BAR.SYNC.DEFER_BLOCKING 0x0 ;  /* 0x0000000000007b1d */ /* 0x000fe20000010000 */
[----:B------:R-:W-:Y:S01]  /*04d0*/  LOP3.LUT P0, RZ, R18, 0x1ff, RZ, 0xc0, !PT ;  /* 0x000001ff12ff7812 */ /* 0x000fe2000780c0ff */
[----:B------:R-:W-:-:S03]  /*04e0*/  IMAD.MOV.U32 R18, RZ, RZ, RZ ;  /* 0x000000ffff127224 */ /* 0x000fc600078e00ff */
[C---:B------:R-:W-:Y:S02]  /*04f0*/  ISETP.LT.AND P0, PT, R13.reuse, 0x400, !P0 ;  /* 0x000004000d00780c */ /* 0x040fe40004701270 */
[----:B------:R-:W-:Y:S02]  /*0500*/  CS2R R4, SRZ ;  /* 0x0000000000047805 */ /* 0x000fe4000001ff00 */
[----:B------:R-:W-:Y:S01]  /*0510*/  CS2R R6, SRZ ;  /* 0x0000000000067805 */ /* 0x000fe2000001ff00 */
[----:B-1----:R-:W-:Y:S01]  /*0520*/  IMAD.WIDE R16, R13, 0x4, R16 ;  /* 0x000000040d107825 */ /* 0x002fe200078e0210 */
[----:B------:R-:W1:Y:S01]  /*0530*/  LDS R19, [UR4] ;  /* 0x00000004ff137984 */ /* 0x000e620008000800 */
[----:B------:R-:W-:Y:S01]  /*0540*/  ULDC.64 UR4, c[0x0][0x228] ;  /* 0x00008a0000047ab9 */ /* 0x000fe20000000a00 */
[----:B-1----:R-:W1:Y:S01]  /*0550*/  MUFU.SQRT R19, R19 ;  /* 0x0000001300137308 */ /* 0x002e620000002000 */
[----:B------:R-:W-:Y:S06]  /*0560*/  BAR.SYNC.DEFER_BLOCKING 0x0 ;  /* 0x0000000000007b1d */ /* 0x000fec0000010000 */
[----:B-1----:R1:W-:Y:S04]  /*0570*/  @P0 STG.E desc[UR6][R10.64], R19 ;  /* 0x000000130a000986 */ /* 0x0023e8000c101906 */
[----:B------:R2:W3:Y:S04]  /*0580*/  @!P1 LDG.E.EL R18, desc[UR6][R16.64] ;  /* 0x0000000610129981 */ /* 0x0004e8000c2e1900 */
[----:B------:R4:W5:Y:S01]  /*0590*/  @!P1 LDG.E.EF.128 R4, desc[UR6][R2.64] ;  /* 0x0000000602049981 */ /* 0x000962000c0e1d00 */
[----:B------:R-:W-:-:S02]  /*05a0*/  FSETP.GT.AND P3, PT, R19, 8.50705917302346158658e+37, PT ;  /* 0x7e8000001300780b */ /* 0x000fc40003f64000 */
[----:B------:R-:W-:Y:S02]  /*05b0*/  FSETP.GEU.AND P2, PT, R19, 1.175494350822287508e-38, PT ;  /* 0x008000001300780b */ /* 0x000fe40003f4e000 */
[----:B-1----:R-:W-:Y:S01]  /*05c0*/  SHF.R.S32.HI R11, RZ, 0x1f, R0 ;  /* 0x0000001fff0b7819 */ /* 0x002fe20000011400 */
[----:B--2---:R-:W-:Y:S01]  /*05d0*/  IMAD.SHL.U32 R16, R8, 0x4, RZ ;  /* 0x0000000408107824 */ /* 0x004fe200078e00ff */
[----:B------:R-:W-:Y:S02]  /*05e0*/  ISETP.LT.U32.AND P0, PT, R12, 0xa00, !P1 ;  /* 0x00000a000c00780c */ /* 0x000fe40004f01070 */
[----:B----4-:R-:W-:-:S05]  /*05f0*/  SHF.L.U64.HI R2, R8, 0x2, R9 ;  /* 0x0000000208027819 */ /* 0x010fca0000010209 */
[----:B------:R-:W-:-:S04]  /*0600*/  @P3 FMUL R19, R19, 0.25 ;  /* 0x3e80000013133820 */ /* 0x000fc80000400000 */
[----:B------:R-:W-:-:S06]  /*0610*/  @!P2 FMUL R19, R19, 16777216 ;  /* 0x4b8000001313a820 */ /* 0x000fcc0000400000 */
[----:B------:R-:W1:Y:S01]  /*0620*/  MUFU.RCP R19, R19 ;  /* 0x0000001300137308 */ /* 0x000e620000001000 */
[----:B---3--:R-:W-:Y:S01]  /*0630*/  @P3 FMUL R18, R18, 0.25 ;  /* 0x3e80000012123820 */ /* 0x008fe20000400000 */
[----:B------:R-:W-:-:S03]  /*0640*/  LEA R10, P3, R0, UR4, 0x2 ;  /* 0x00000004000a7c11 */ /* 0x000fc6000f8610ff */
[----:B------:R-:W-:Y:S01]  /*0650*/  @!P2 FMUL R18, R18, 16777216 ;  /* 0x4b8000001212a820 */ /* 0x000fe20000400000 */
[----:B------:R-:W-:Y:S02]  /*0660*/  LEA.HI.X R11, R0, UR5, R11, 0x2, P3 ;  /* 0x00000005000b7c11 */ /* 0x000fe400098f140b */
[----:B-----5:R-:W-:Y:S01]  /*0670*/  SEL R15, R6, RZ, !P1 ;  /* 0x000000ff060f7207 */ /* 0x020fe20004800000 */
[----:B-1----:R-:W-:Y:S01]  /*0680*/  FMUL R0, R19, R18 ;  /* 0x0000001213007220 */ /* 0x002fe20000400000 */
[----:B------:R-:W-:Y:S02]  /*0690*/  SEL R7, R7, RZ, !P1 ;  /* 0x000000ff07077207 */ /* 0x000fe40004800000 */
[----:B------:R-:W-:Y:S01]  /*06a0*/  SEL R3, R4, RZ, !P1 ;  /* 0x000000ff04037207 */ /* 0x000fe20004800000 */
[C---:B------:R-:W-:Y:S01]  /*06b0*/  FMUL R14, R0.reuse, R15 ;  /* 0x0000000f000e7220 */ /* 0x040fe20000400000 */
[----:B------:R-:W-:Y:S01]  /*06c0*/  SEL R13, R5, RZ, !P1 ;  /* 0x000000ff050d7207 */ /* 0x000fe20004800000 */
[----:B------:R-:W-:Y:S01]  /*06d0*/  FMUL R15, R0, R7 ;  /* 0x00000007000f7220 */ /* 0x000fe20000400000 */
[----:B------:R-:W-:-:S02]  /*06e0*/  IADD3 R8, P2, R16, UR8, RZ ;  /* 0x0000000810087c10 */ /* 0x000fc4000ff5e0ff */
[----:B------:R-:W-:Y:S01]  /*06f0*/  CS2R R4, SRZ ;  /* 0x0000000000047805 */ /* 0x000fe2000001ff00 */
[C---:B------:R-:W-:Y:S01]  /*0700*/  FMUL R12, R0.reuse, R3 ;  /* 0x00000003000c7220 */ /* 0x040fe20000400000 */
[----:B------:R-:W-:Y:S01]  /*0710*/  FMUL R13, R0, R13 ;  /* 0x0000000d000d7220 */ /* 0x000fe20000400000 */
[----:B------:R-:W-:Y:S02]  /*0720*/  CS2R R6, SRZ ;  /* 0x0000000000067805 */ /* 0x000fe4000001ff00 */
[----:B------:R-:W-:Y:S02]  /*0730*/  IADD3.X R9, R2, UR9, RZ, P2, !PT ;  /* 0x0000000902097c10 */ /* 0x000fe400097fe4ff */
[----:B------:R1:W-:Y:S04]  /*0740*/  @!P1 STG.E.128 desc[UR6][R10.64], R12 ;  /* 0x0000000c0a009986 */ /* 0x0003e8000c101d06 */
[----:B------:R-:W2:Y:S01]  /*0750*/  @P0 LDG.E.EF.128 R4, desc[UR6][R8.64] ;  /* 0x0000000608040981 */ /* 0x000ea2000c0e1d00 */
[----:B------:R-:W-:-:S04]  /*0760*/  IADD3 R16, P1, R16, UR4, RZ ;  /* 0x0000000410107c10 */ /* 0x000fc8000ff3e0ff */
[----:B------:R-:W-:Y:S02]  /*0770*/  IADD3.X R17, R2, UR5, RZ, P1, !PT ;  /* 0x0000000502117c10 */ /* 0x000fe40008ffe4ff */
[----:B--2---:R-:W-:Y:S02]  /*0780*/  SEL R3, R4, RZ, P0 ;  /* 0x000000ff04037207 */ /* 0x004fe40000000000 */
[----:B------:R-:W-:Y:S02]  /*0790*/  SEL R5, R5, RZ, P0 ;  /* 0x000000ff05057207 */ /* 0x000fe40000000000 */
[----:B------:R-:W-:Y:S01]  /*07a0*/  SEL R19, R6, RZ, P0 ;  /* 0x000000ff06137207 */ /* 0x000fe20000000000 */
[C---:B------:R-:W-:Y:S01]  /*07b0*/  FMUL R4, R0.reuse, R3 ;  /* 0x0000000300047220 */ /* 0x040fe20000400000 */
[----:B------:R-:W-:Y:S01]  /*07c0*/  SEL R7, R7, RZ, P0 ;  /* 0x000000ff07077207 */ /* 0x000fe20000000000 */
[C---:B------:R-:W-:Y:S02]  /*07d0*/  FMUL R5, R0.reuse, R5 ;  /* 0x0000000500057220 */ /* 0x040fe40000400000 */
[----:B------:R-:W-:-:S02]  /*07e0*/  FMUL R6, R0, R19 ;  /* 0x0000001300067220 */ /* 0x000fc40000400000 */
[----:B------:R-:W-:Y:S01]  /*07f0*/  FMUL R7, R0, R7 ;  /* 0x0000000700077220 */ /* 0x000fe20000400000 */
[----:B-1----:R-:W-:Y:S06]  /*0800*/  @!P0 EXIT ;  /* 0x000000000000894d */ /* 0x002fec0003800000 */
[----:B------:R-:W-:Y:S01]  /*0810*/  STG.E.128 desc[UR6][R16.64], R4 ;  /* 0x0000000410007986 */ /* 0x000fe2000c101d06 */
[----:B------:R-:W-:Y:S05]  /*0820*/  EXIT ;  /* 0x000000000000794d */ /* 0x000fea0003800000 */
.L_x_1:
[----:B------:R-:W-:-:S00]  /*0830*/  BRA `(.L_x_1) ;  /* 0xfffffffc00fc7947 */ /* 0x000fc0000383ffff */
[----:B------:R-:W-:-:S00]  /*0840*/  NOP ;  /* 0x0000000000007918 */ /* 0x000fc00000000000 */
        /* <DEDUP_REMOVED lines=11> */
.L_x_2:


//--------------------- .nv.global.init           --------------------------
	.section	.nv.global.init,"aw",@progbits
.nv.global.init:
	.type		_$_str,@object
	.size		_$_str,(_$_str_$_2 - _$_str)
_$_str:
        /*0000*/ 	.byte	0x5f, 0x5f, 0x43, 0x55, 0x44, 0x41, 0x5f, 0x46, 0x54, 0x5a, 0x00
	.type		_$_str_$_2,@object
	.size		_$_str_$_2,(.L_1 - _$_str_$_2)
_$_str_$_2:
        /*000b*/ 	.byte	0x5f, 0x5f, 0x43, 0x55, 0x44, 0x41, 0x5f, 0x50, 0x52, 0x45, 0x43, 0x5f, 0x53, 0x51, 0x52, 0x54
        /*001b*/ 	.byte	0x00
.L_1:


//--------------------- .nv.shared.triton_red_fused__weight_norm_interface_7 --------------------------
	.section	.nv.shared.triton_red_fused__weight_norm_interface_7,"aw",@nobits
	.sectionflags	@""
	.align	16
	.zero		1024


//--------------------- .nv.constant0.triton_red_fused__weight_norm_interface_7 --------------------------
	.section	.nv.constant0.triton_red_fused__weight_norm_interface_7,"a",@progbits
	.sectionflags	@""
	.align	4
.nv.constant0.triton_red_fused__weight_norm_interface_7:
	.zero		568
